//
// Generated by NVIDIA NVVM Compiler
//
// Compiler Build ID: CL-36424714
// Cuda compilation tools, release 13.0, V13.0.88
// Based on NVVM 20.0.0
//

.version 9.0
.target sm_100
.address_size 64

	// .globl	_Z11test_uchar4P6uchar4

.visible .entry _Z11test_uchar4P6uchar4(
	.param .u64 .ptr .align 1 _Z11test_uchar4P6uchar4_param_0
)
{
	.reg .b16 	%rs<3>;
	.reg .b64 	%rd<3>;

	ld.param.u64 	%rd1, [_Z11test_uchar4P6uchar4_param_0];
	cvta.to.global.u64 	%rd2, %rd1;
	mov.b16 	%rs1, 9;
	st.global.u8 	[%rd2+5], %rs1;
	mov.b16 	%rs2, 3;
	st.global.u8 	[%rd2+7], %rs2;
	ret;

}


// ===== COMPILED SASS (sm_100) =====

	.target	sm_100

	.elftype	@"ET_EXEC"


//--------------------- .note.nv.tkinfo           --------------------------
	.section	.note.nv.tkinfo,"",@"SHT_NOTE"
	.sectionflags	@"SHF_NOTE_NV_TKINFO"
	.tkinfo
        /*0018*/ 	.word	0x00000002
        /*0030*/ 	.string	""
        /*0030*/ 	.string	"ptxas"
        /*0030*/ 	.string	"Cuda compilation tools, release 13.0, V13.0.88"
        /*0030*/ 	.string	"Build cuda_13.0.r13.0/compiler.36424714_0"
        /*0030*/ 	.string	"-arch sm_100 -m 64 "



//--------------------- .note.nv.cuinfo           --------------------------
	.section	.note.nv.cuinfo,"",@"SHT_NOTE"
	.sectionflags	@"SHF_NOTE_NV_CUINFO"
        /*0018*/ 	.short	0x0002
        /*001a*/ 	.short	0x0064
        /*001c*/ 	.short	0x0082
	.zero		2


//--------------------- .nv.info                  --------------------------
	.section	.nv.info,"",@"SHT_CUDA_INFO"
	.align	4


	//----- nvinfo : EIATTR_REGCOUNT
	.align		4
        /*0000*/ 	.byte	0x04, 0x2f
        /*0002*/ 	.short	(.L_1 - .L_0)
	.align		4
.L_0:
        /*0004*/ 	.word	index@(_Z11test_uchar4P6uchar4)
        /*0008*/ 	.word	0x00000007


	//----- nvinfo : EIATTR_FRAME_SIZE
	.align		4
.L_1:
        /*000c*/ 	.byte	0x04, 0x11
        /*000e*/ 	.short	(.L_3 - .L_2)
	.align		4
.L_2:
        /*0010*/ 	.word	index@(_Z11test_uchar4P6uchar4)
        /*0014*/ 	.word	0x00000000


	//----- nvinfo : EIATTR_MIN_STACK_SIZE
	.align		4
.L_3:
        /*0018*/ 	.byte	0x04, 0x12
        /*001a*/ 	.short	(.L_5 - .L_4)
	.align		4
.L_4:
        /*001c*/ 	.word	index@(_Z11test_uchar4P6uchar4)
        /*0020*/ 	.word	0x00000000
.L_5:


//--------------------- .nv.compat                --------------------------
	.section	.nv.compat,"",@"SHT_CUDA_COMPAT_INFO"
	.align	4
        /*0000*/ 	.byte	0x02, 0x09, 0x00, 0x00, 0x02, 0x02, 0x01, 0x00, 0x02, 0x05, 0x05, 0x00, 0x03, 0x07, 0x01, 0x01
        /*0010*/ 	.byte	0x02, 0x03, 0x00, 0x00, 0x02, 0x06, 0x01, 0x00, 0x04, 0x0b, 0x08, 0x00, 0x09, 0x00, 0x00, 0x00
        /*0020*/ 	.byte	0x00, 0x00, 0x00, 0x00


//--------------------- .nv.info._Z11test_uchar4P6uchar4 --------------------------
	.section	.nv.info._Z11test_uchar4P6uchar4,"",@"SHT_CUDA_INFO"
	.sectionflags	@""
	.align	4


	//----- nvinfo : EIATTR_CUDA_API_VERSION
	.align		4
        /*0000*/ 	.byte	0x04, 0x37
        /*0002*/ 	.short	(.L_7 - .L_6)
.L_6:
        /*0004*/ 	.word	0x00000082


	//----- nvinfo : EIATTR_KPARAM_INFO
	.align		4
.L_7:
        /*0008*/ 	.byte	0x04, 0x17
        /*000a*/ 	.short	(.L_9 - .L_8)
.L_8:
        /*000c*/ 	.word	0x00000000
        /*0010*/ 	.short	0x0000
        /*0012*/ 	.short	0x0000
        /*0014*/ 	.byte	0x00, 0xf5, 0x21, 0x00


	//----- nvinfo : EIATTR_SPARSE_MMA_MASK
	.align		4
.L_9:
        /*0018*/ 	.byte	0x03, 0x50
        /*001a*/ 	.short	0x0000


	//----- nvinfo : EIATTR_MAXREG_COUNT
	.align		4
        /*001c*/ 	.byte	0x03, 0x1b
        /*001e*/ 	.short	0x00ff


	//----- nvinfo : EIATTR_MERCURY_ISA_VERSION
	.align		4
        /*0020*/ 	.byte	0x03, 0x5f
        /*0022*/ 	.short	0x0101


	//----- nvinfo : EIATTR_VRC_CTA_INIT_COUNT
	.align		4
        /*0024*/ 	.byte	0x02, 0x4a
	.zero		1
	.zero		1


	//----- nvinfo : EIATTR_EXIT_INSTR_OFFSETS
	.align		4
        /*0028*/ 	.byte	0x04, 0x1c
        /*002a*/ 	.short	(.L_11 - .L_10)


	//   ....[0]....
.L_10:
        /*002c*/ 	.word	0x00000070


	//----- nvinfo : EIATTR_CBANK_PARAM_SIZE
	.align		4
.L_11:
        /*0030*/ 	.byte	0x03, 0x19
        /*0032*/ 	.short	0x0008


	//----- nvinfo : EIATTR_PARAM_CBANK
	.align		4
        /*0034*/ 	.byte	0x04, 0x0a
        /*0036*/ 	.short	(.L_13 - .L_12)
	.align		4
.L_12:
        /*0038*/ 	.word	index@(.nv.constant0._Z11test_uchar4P6uchar4)
        /*003c*/ 	.short	0x0380
        /*003e*/ 	.short	0x0008


	//----- nvinfo : EIATTR_SW_WAR
	.align		4
.L_13:
        /*0040*/ 	.byte	0x04, 0x36
        /*0042*/ 	.short	(.L_15 - .L_14)
.L_14:
        /*0044*/ 	.word	0x00000008
.L_15:


//--------------------- .nv.callgraph             --------------------------
	.section	.nv.callgraph,"",@"SHT_CUDA_CALLGRAPH"
	.align	4
	.sectionentsize	8
	.align		4
        /*0000*/ 	.word	0x00000000
	.align		4
        /*0004*/ 	.word	0xffffffff
	.align		4
        /*0008*/ 	.word	0x00000000
	.align		4
        /*000c*/ 	.word	0xfffffffe
	.align		4
        /*0010*/ 	.word	0x00000000
	.align		4
        /*0014*/ 	.word	0xfffffffd
	.align		4
        /*0018*/ 	.word	0x00000000
	.align		4
        /*001c*/ 	.word	0xfffffffc


//--------------------- .text._Z11test_uchar4P6uchar4 --------------------------
	.section	.text._Z11test_uchar4P6uchar4,"ax",@progbits
	.align	128
        .global         _Z11test_uchar4P6uchar4
        .type           _Z11test_uchar4P6uchar4,@function
        .size           _Z11test_uchar4P6uchar4,(.L_x_1 - _Z11test_uchar4P6uchar4)
        .other          _Z11test_uchar4P6uchar4,@"STO_CUDA_ENTRY STV_DEFAULT"
_Z11test_uchar4P6uchar4:
.text._Z11test_uchar4P6uchar4:
[----:B------:R-:W-:Y:S08]  /*0000*/  LDC R1, c[0x0][0x37c] ;  /* 0x0000df00ff017b82 */ /* 0x000ff00000000800 */
[----:B------:R-:W0:Y:S01]  /*0010*/  LDC.64 R2, c[0x0][0x380] ;  /* 0x0000e000ff027b82 */ /* 0x000e220000000a00 */
[----:B------:R-:W0:Y:S01]  /*0020*/  LDCU.64 UR4, c[0x0][0x358] ;  /* 0x00006b00ff0477ac */ /* 0x000e220008000a00 */
[----:B------:R-:W-:Y:S01]  /*0030*/  HFMA2 R0, -RZ, RZ, 0, 5.36441802978515625e-07 ;  /* 0x00000009ff007431 */ /* 0x000fe200000001ff */
[----:B------:R-:W-:-:S04]  /*0040*/  MOV R4, 0x3 ;  /* 0x0000000300047802 */ /* 0x000fc80000000f00 */
[----:B0-----:R-:W-:Y:S04]  /*0050*/  STG.E.U8 desc[UR4][R2.64+0x5], R0 ;  /* 0x0000050002007986 */ /* 0x001fe8000c101104 */
[----:B------:R-:W-:Y:S01]  /*0060*/  STG.E.U8 desc[UR4][R2.64+0x7], R4 ;  /* 0x0000070402007986 */ /* 0x000fe2000c101104 */
[----:B------:R-:W-:Y:S05]  /*0070*/  EXIT ;  /* 0x000000000000794d */ /* 0x000fea0003800000 */
.L_x_0:
[----:B------:R-:W-:-:S00]  /*0080*/  BRA `(.L_x_0) ;  /* 0xfffffffc00fc7947 */ /* 0x000fc0000383ffff */
[----:B------:R-:W-:-:S00]  /*0090*/  NOP ;  /* 0x0000000000007918 */ /* 0x000fc00000000000 */
        /* <DEDUP_REMOVED lines=14> */
.L_x_1:


//--------------------- .nv.shared.reserved.0     --------------------------
	.section	.nv.shared.reserved.0,"aw",@nobits
	.weak		__nv_reservedSMEM_offset_0_alias
	.size		__nv_reservedSMEM_offset_0_alias, 0, 64
	.other		__nv_reservedSMEM_offset_0_alias,@"STO_CUDA_RESERVED_SHARED STV_DEFAULT"
__nv_reservedSMEM_offset_0_alias:
	.zero		0
	.zero		64


//--------------------- .nv.constant0._Z11test_uchar4P6uchar4 --------------------------
	.section	.nv.constant0._Z11test_uchar4P6uchar4,"a",@progbits
	.sectionflags	@""
	.align	4
.nv.constant0._Z11test_uchar4P6uchar4:
	.zero		904


//--------------------- SYMBOLS --------------------------

	.type		.nv.reservedSmem.offset0,@object
	.size		.nv.reservedSmem.offset0,0x4
